//
// Generated by NVIDIA NVVM Compiler
//
// Compiler Build ID: CL-36424714
// Cuda compilation tools, release 13.0, V13.0.88
// Based on NVVM 20.0.0
//

.version 9.0
.target sm_100
.address_size 64

	// .globl	_Z11mmTiledVec4PKfS0_Pfi
// _ZZ11mmTiledVec4PKfS0_PfiE2sA has been demoted
// _ZZ11mmTiledVec4PKfS0_PfiE2sB has been demoted

.visible .entry _Z11mmTiledVec4PKfS0_Pfi(
	.param .u64 .ptr .align 1 _Z11mmTiledVec4PKfS0_Pfi_param_0,
	.param .u64 .ptr .align 1 _Z11mmTiledVec4PKfS0_Pfi_param_1,
	.param .u64 .ptr .align 1 _Z11mmTiledVec4PKfS0_Pfi_param_2,
	.param .u32 _Z11mmTiledVec4PKfS0_Pfi_param_3
)
{
	.reg .pred 	%p<4>;
	.reg .b32 	%r<38>;
	.reg .b32 	%f<171>;
	.reg .b64 	%rd<13>;
	// demoted variable
	.shared .align 4 .b8 _ZZ11mmTiledVec4PKfS0_PfiE2sA[1024];
	// demoted variable
	.shared .align 4 .b8 _ZZ11mmTiledVec4PKfS0_PfiE2sB[1024];
	ld.param.u64 	%rd3, [_Z11mmTiledVec4PKfS0_Pfi_param_0];
	ld.param.u64 	%rd4, [_Z11mmTiledVec4PKfS0_Pfi_param_1];
	ld.param.u64 	%rd5, [_Z11mmTiledVec4PKfS0_Pfi_param_2];
	ld.param.u32 	%r20, [_Z11mmTiledVec4PKfS0_Pfi_param_3];
	mov.u32 	%r21, %ctaid.y;
	shl.b32 	%r22, %r21, 4;
	mov.u32 	%r1, %tid.y;
	add.s32 	%r2, %r22, %r1;
	mov.u32 	%r23, %ctaid.x;
	shl.b32 	%r3, %r23, 4;
	mov.u32 	%r4, %tid.x;
	shl.b32 	%r5, %r4, 2;
	setp.lt.s32 	%p1, %r20, 16;
	mov.f32 	%f167, 0f00000000;
	mov.f32 	%f168, %f167;
	mov.f32 	%f169, %f167;
	mov.f32 	%f170, %f167;
	@%p1 bra 	$L__BB0_3;
	shl.b32 	%r24, %r1, 6;
	mov.u32 	%r25, _ZZ11mmTiledVec4PKfS0_PfiE2sA;
	add.s32 	%r6, %r25, %r24;
	shl.b32 	%r26, %r4, 4;
	add.s32 	%r7, %r6, %r26;
	mov.u32 	%r27, _ZZ11mmTiledVec4PKfS0_PfiE2sB;
	add.s32 	%r9, %r27, %r26;
	add.s32 	%r8, %r9, %r24;
	shr.s32 	%r28, %r20, 31;
	shr.u32 	%r29, %r28, 28;
	add.s32 	%r30, %r20, %r29;
	shr.s32 	%r31, %r30, 4;
	neg.s32 	%r37, %r31;
	mad.lo.s32 	%r36, %r20, %r2, %r5;
	mad.lo.s32 	%r32, %r1, %r20, %r3;
	add.s32 	%r35, %r32, %r5;
	shl.b32 	%r13, %r20, 4;
	cvta.to.global.u64 	%rd1, %rd3;
	cvta.to.global.u64 	%rd2, %rd4;
	mov.f32 	%f170, 0f00000000;
	mov.f32 	%f169, %f170;
	mov.f32 	%f168, %f170;
	mov.f32 	%f167, %f170;
$L__BB0_2:
	mul.wide.s32 	%rd6, %r36, 4;
	add.s64 	%rd7, %rd1, %rd6;
	ld.global.nc.v4.f32 	{%f15, %f16, %f17, %f18}, [%rd7];
	st.shared.v4.f32 	[%r7], {%f15, %f16, %f17, %f18};
	mul.wide.s32 	%rd8, %r35, 4;
	add.s64 	%rd9, %rd2, %rd8;
	ld.global.nc.v4.f32 	{%f19, %f20, %f21, %f22}, [%rd9];
	st.shared.v4.f32 	[%r8], {%f19, %f20, %f21, %f22};
	bar.sync 	0;
	ld.shared.f32 	%f23, [%r6];
	ld.shared.v4.f32 	{%f24, %f25, %f26, %f27}, [%r9];
	fma.rn.f32 	%f28, %f23, %f24, %f167;
	fma.rn.f32 	%f29, %f23, %f25, %f168;
	fma.rn.f32 	%f30, %f23, %f26, %f169;
	fma.rn.f32 	%f31, %f23, %f27, %f170;
	ld.shared.f32 	%f32, [%r6+4];
	ld.shared.v4.f32 	{%f33, %f34, %f35, %f36}, [%r9+64];
	fma.rn.f32 	%f37, %f32, %f33, %f28;
	fma.rn.f32 	%f38, %f32, %f34, %f29;
	fma.rn.f32 	%f39, %f32, %f35, %f30;
	fma.rn.f32 	%f40, %f32, %f36, %f31;
	ld.shared.f32 	%f41, [%r6+8];
	ld.shared.v4.f32 	{%f42, %f43, %f44, %f45}, [%r9+128];
	fma.rn.f32 	%f46, %f41, %f42, %f37;
	fma.rn.f32 	%f47, %f41, %f43, %f38;
	fma.rn.f32 	%f48, %f41, %f44, %f39;
	fma.rn.f32 	%f49, %f41, %f45, %f40;
	ld.shared.f32 	%f50, [%r6+12];
	ld.shared.v4.f32 	{%f51, %f52, %f53, %f54}, [%r9+192];
	fma.rn.f32 	%f55, %f50, %f51, %f46;
	fma.rn.f32 	%f56, %f50, %f52, %f47;
	fma.rn.f32 	%f57, %f50, %f53, %f48;
	fma.rn.f32 	%f58, %f50, %f54, %f49;
	ld.shared.f32 	%f59, [%r6+16];
	ld.shared.v4.f32 	{%f60, %f61, %f62, %f63}, [%r9+256];
	fma.rn.f32 	%f64, %f59, %f60, %f55;
	fma.rn.f32 	%f65, %f59, %f61, %f56;
	fma.rn.f32 	%f66, %f59, %f62, %f57;
	fma.rn.f32 	%f67, %f59, %f63, %f58;
	ld.shared.f32 	%f68, [%r6+20];
	ld.shared.v4.f32 	{%f69, %f70, %f71, %f72}, [%r9+320];
	fma.rn.f32 	%f73, %f68, %f69, %f64;
	fma.rn.f32 	%f74, %f68, %f70, %f65;
	fma.rn.f32 	%f75, %f68, %f71, %f66;
	fma.rn.f32 	%f76, %f68, %f72, %f67;
	ld.shared.f32 	%f77, [%r6+24];
	ld.shared.v4.f32 	{%f78, %f79, %f80, %f81}, [%r9+384];
	fma.rn.f32 	%f82, %f77, %f78, %f73;
	fma.rn.f32 	%f83, %f77, %f79, %f74;
	fma.rn.f32 	%f84, %f77, %f80, %f75;
	fma.rn.f32 	%f85, %f77, %f81, %f76;
	ld.shared.f32 	%f86, [%r6+28];
	ld.shared.v4.f32 	{%f87, %f88, %f89, %f90}, [%r9+448];
	fma.rn.f32 	%f91, %f86, %f87, %f82;
	fma.rn.f32 	%f92, %f86, %f88, %f83;
	fma.rn.f32 	%f93, %f86, %f89, %f84;
	fma.rn.f32 	%f94, %f86, %f90, %f85;
	ld.shared.f32 	%f95, [%r6+32];
	ld.shared.v4.f32 	{%f96, %f97, %f98, %f99}, [%r9+512];
	fma.rn.f32 	%f100, %f95, %f96, %f91;
	fma.rn.f32 	%f101, %f95, %f97, %f92;
	fma.rn.f32 	%f102, %f95, %f98, %f93;
	fma.rn.f32 	%f103, %f95, %f99, %f94;
	ld.shared.f32 	%f104, [%r6+36];
	ld.shared.v4.f32 	{%f105, %f106, %f107, %f108}, [%r9+576];
	fma.rn.f32 	%f109, %f104, %f105, %f100;
	fma.rn.f32 	%f110, %f104, %f106, %f101;
	fma.rn.f32 	%f111, %f104, %f107, %f102;
	fma.rn.f32 	%f112, %f104, %f108, %f103;
	ld.shared.f32 	%f113, [%r6+40];
	ld.shared.v4.f32 	{%f114, %f115, %f116, %f117}, [%r9+640];
	fma.rn.f32 	%f118, %f113, %f114, %f109;
	fma.rn.f32 	%f119, %f113, %f115, %f110;
	fma.rn.f32 	%f120, %f113, %f116, %f111;
	fma.rn.f32 	%f121, %f113, %f117, %f112;
	ld.shared.f32 	%f122, [%r6+44];
	ld.shared.v4.f32 	{%f123, %f124, %f125, %f126}, [%r9+704];
	fma.rn.f32 	%f127, %f122, %f123, %f118;
	fma.rn.f32 	%f128, %f122, %f124, %f119;
	fma.rn.f32 	%f129, %f122, %f125, %f120;
	fma.rn.f32 	%f130, %f122, %f126, %f121;
	ld.shared.f32 	%f131, [%r6+48];
	ld.shared.v4.f32 	{%f132, %f133, %f134, %f135}, [%r9+768];
	fma.rn.f32 	%f136, %f131, %f132, %f127;
	fma.rn.f32 	%f137, %f131, %f133, %f128;
	fma.rn.f32 	%f138, %f131, %f134, %f129;
	fma.rn.f32 	%f139, %f131, %f135, %f130;
	ld.shared.f32 	%f140, [%r6+52];
	ld.shared.v4.f32 	{%f141, %f142, %f143, %f144}, [%r9+832];
	fma.rn.f32 	%f145, %f140, %f141, %f136;
	fma.rn.f32 	%f146, %f140, %f142, %f137;
	fma.rn.f32 	%f147, %f140, %f143, %f138;
	fma.rn.f32 	%f148, %f140, %f144, %f139;
	ld.shared.f32 	%f149, [%r6+56];
	ld.shared.v4.f32 	{%f150, %f151, %f152, %f153}, [%r9+896];
	fma.rn.f32 	%f154, %f149, %f150, %f145;
	fma.rn.f32 	%f155, %f149, %f151, %f146;
	fma.rn.f32 	%f156, %f149, %f152, %f147;
	fma.rn.f32 	%f157, %f149, %f153, %f148;
	ld.shared.f32 	%f158, [%r6+60];
	ld.shared.v4.f32 	{%f159, %f160, %f161, %f162}, [%r9+960];
	fma.rn.f32 	%f167, %f158, %f159, %f154;
	fma.rn.f32 	%f168, %f158, %f160, %f155;
	fma.rn.f32 	%f169, %f158, %f161, %f156;
	fma.rn.f32 	%f170, %f158, %f162, %f157;
	bar.sync 	0;
	add.s32 	%r37, %r37, 1;
	setp.ne.s32 	%p2, %r37, 0;
	add.s32 	%r36, %r36, 16;
	add.s32 	%r35, %r35, %r13;
	@%p2 bra 	$L__BB0_2;
$L__BB0_3:
	setp.ge.s32 	%p3, %r2, %r20;
	@%p3 bra 	$L__BB0_5;
	add.s32 	%r33, %r3, %r5;
	mad.lo.s32 	%r34, %r20, %r2, %r33;
	cvta.to.global.u64 	%rd10, %rd5;
	mul.wide.s32 	%rd11, %r34, 4;
	add.s64 	%rd12, %rd10, %rd11;
	st.global.f32 	[%rd12], %f167;
	st.global.f32 	[%rd12+4], %f168;
	st.global.f32 	[%rd12+8], %f169;
	st.global.f32 	[%rd12+12], %f170;
$L__BB0_5:
	ret;

}


// ===== COMPILED SASS (sm_100) =====

	.target	sm_100

	.elftype	@"ET_EXEC"


//--------------------- .note.nv.tkinfo           --------------------------
	.section	.note.nv.tkinfo,"",@"SHT_NOTE"
	.sectionflags	@"SHF_NOTE_NV_TKINFO"
	.tkinfo
        /*0018*/ 	.word	0x00000002
        /*0030*/ 	.string	""
        /*0030*/ 	.string	"ptxas"
        /*0030*/ 	.string	"Cuda compilation tools, release 13.0, V13.0.88"
        /*0030*/ 	.string	"Build cuda_13.0.r13.0/compiler.36424714_0"
        /*0030*/ 	.string	"-arch sm_100 -m 64 "



//--------------------- .note.nv.cuinfo           --------------------------
	.section	.note.nv.cuinfo,"",@"SHT_NOTE"
	.sectionflags	@"SHF_NOTE_NV_CUINFO"
        /*0018*/ 	.short	0x0002
        /*001a*/ 	.short	0x0064
        /*001c*/ 	.short	0x0082
	.zero		2


//--------------------- .nv.info                  --------------------------
	.section	.nv.info,"",@"SHT_CUDA_INFO"
	.align	4


	//----- nvinfo : EIATTR_REGCOUNT
	.align		4
        /*0000*/ 	.byte	0x04, 0x2f
        /*0002*/ 	.short	(.L_1 - .L_0)
	.align		4
.L_0:
        /*0004*/ 	.word	index@(_Z11mmTiledVec4PKfS0_Pfi)
        /*0008*/ 	.word	0x00000025


	//----- nvinfo : EIATTR_FRAME_SIZE
	.align		4
.L_1:
        /*000c*/ 	.byte	0x04, 0x11
        /*000e*/ 	.short	(.L_3 - .L_2)
	.align		4
.L_2:
        /*0010*/ 	.word	index@(_Z11mmTiledVec4PKfS0_Pfi)
        /*0014*/ 	.word	0x00000000


	//----- nvinfo : EIATTR_MIN_STACK_SIZE
	.align		4
.L_3:
        /*0018*/ 	.byte	0x04, 0x12
        /*001a*/ 	.short	(.L_5 - .L_4)
	.align		4
.L_4:
        /*001c*/ 	.word	index@(_Z11mmTiledVec4PKfS0_Pfi)
        /*0020*/ 	.word	0x00000000
.L_5:


//--------------------- .nv.compat                --------------------------
	.section	.nv.compat,"",@"SHT_CUDA_COMPAT_INFO"
	.align	4
        /*0000*/ 	.byte	0x02, 0x09, 0x00, 0x00, 0x02, 0x02, 0x01, 0x00, 0x02, 0x05, 0x05, 0x00, 0x03, 0x07, 0x01, 0x01
        /*0010*/ 	.byte	0x02, 0x03, 0x00, 0x00, 0x02, 0x06, 0x01, 0x00, 0x04, 0x0b, 0x08, 0x00, 0x09, 0x00, 0x00, 0x00
        /*0020*/ 	.byte	0x00, 0x00, 0x00, 0x00


//--------------------- .nv.info._Z11mmTiledVec4PKfS0_Pfi --------------------------
	.section	.nv.info._Z11mmTiledVec4PKfS0_Pfi,"",@"SHT_CUDA_INFO"
	.sectionflags	@""
	.align	4


	//----- nvinfo : EIATTR_CUDA_API_VERSION
	.align		4
        /*0000*/ 	.byte	0x04, 0x37
        /*0002*/ 	.short	(.L_7 - .L_6)
.L_6:
        /*0004*/ 	.word	0x00000082


	//----- nvinfo : EIATTR_KPARAM_INFO
	.align		4
.L_7:
        /*0008*/ 	.byte	0x04, 0x17
        /*000a*/ 	.short	(.L_9 - .L_8)
.L_8:
        /*000c*/ 	.word	0x00000000
        /*0010*/ 	.short	0x0003
        /*0012*/ 	.short	0x0018
        /*0014*/ 	.byte	0x00, 0xf0, 0x11, 0x00


	//----- nvinfo : EIATTR_KPARAM_INFO
	.align		4
.L_9:
        /*0018*/ 	.byte	0x04, 0x17
        /*001a*/ 	.short	(.L_11 - .L_10)
.L_10:
        /*001c*/ 	.word	0x00000000
        /*0020*/ 	.short	0x0002
        /*0022*/ 	.short	0x0010
        /*0024*/ 	.byte	0x00, 0xf5, 0x21, 0x00


	//----- nvinfo : EIATTR_KPARAM_INFO
	.align		4
.L_11:
        /*0028*/ 	.byte	0x04, 0x17
        /*002a*/ 	.short	(.L_13 - .L_12)
.L_12:
        /*002c*/ 	.word	0x00000000
        /*0030*/ 	.short	0x0001
        /*0032*/ 	.short	0x0008
        /*0034*/ 	.byte	0x00, 0xf5, 0x21, 0x00


	//----- nvinfo : EIATTR_KPARAM_INFO
	.align		4
.L_13:
        /*0038*/ 	.byte	0x04, 0x17
        /*003a*/ 	.short	(.L_15 - .L_14)
.L_14:
        /*003c*/ 	.word	0x00000000
        /*0040*/ 	.short	0x0000
        /*0042*/ 	.short	0x0000
        /*0044*/ 	.byte	0x00, 0xf5, 0x21, 0x00


	//----- nvinfo : EIATTR_SPARSE_MMA_MASK
	.align		4
.L_15:
        /*0048*/ 	.byte	0x03, 0x50
        /*004a*/ 	.short	0x0000


	//----- nvinfo : EIATTR_MAXREG_COUNT
	.align		4
        /*004c*/ 	.byte	0x03, 0x1b
        /*004e*/ 	.short	0x00ff


	//----- nvinfo : EIATTR_NUM_BARRIERS
	.align		4
        /*0050*/ 	.byte	0x02, 0x4c
        /*0052*/ 	.byte	0x01
	.zero		1


	//----- nvinfo : EIATTR_MERCURY_ISA_VERSION
	.align		4
        /*0054*/ 	.byte	0x03, 0x5f
        /*0056*/ 	.short	0x0101


	//----- nvinfo : EIATTR_VRC_CTA_INIT_COUNT
	.align		4
        /*0058*/ 	.byte	0x02, 0x4a
	.zero		1
	.zero		1


	//----- nvinfo : EIATTR_EXIT_INSTR_OFFSETS
	.align		4
        /*005c*/ 	.byte	0x04, 0x1c
        /*005e*/ 	.short	(.L_17 - .L_16)


	//   ....[0]....
.L_16:
        /*0060*/ 	.word	0x00000860


	//   ....[1]....
        /*0064*/ 	.word	0x000008f0


	//----- nvinfo : EIATTR_CBANK_PARAM_SIZE
	.align		4
.L_17:
        /*0068*/ 	.byte	0x03, 0x19
        /*006a*/ 	.short	0x001c


	//----- nvinfo : EIATTR_PARAM_CBANK
	.align		4
        /*006c*/ 	.byte	0x04, 0x0a
        /*006e*/ 	.short	(.L_19 - .L_18)
	.align		4
.L_18:
        /*0070*/ 	.word	index@(.nv.constant0._Z11mmTiledVec4PKfS0_Pfi)
        /*0074*/ 	.short	0x0380
        /*0076*/ 	.short	0x001c


	//----- nvinfo : EIATTR_SW_WAR
	.align		4
.L_19:
        /*0078*/ 	.byte	0x04, 0x36
        /*007a*/ 	.short	(.L_21 - .L_20)
.L_20:
        /*007c*/ 	.word	0x00000008
.L_21:


//--------------------- .nv.callgraph             --------------------------
	.section	.nv.callgraph,"",@"SHT_CUDA_CALLGRAPH"
	.align	4
	.sectionentsize	8
	.align		4
        /*0000*/ 	.word	0x00000000
	.align		4
        /*0004*/ 	.word	0xffffffff
	.align		4
        /*0008*/ 	.word	0x00000000
	.align		4
        /*000c*/ 	.word	0xfffffffe
	.align		4
        /*0010*/ 	.word	0x00000000
	.align		4
        /*0014*/ 	.word	0xfffffffd
	.align		4
        /*0018*/ 	.word	0x00000000
	.align		4
        /*001c*/ 	.word	0xfffffffc


//--------------------- .text._Z11mmTiledVec4PKfS0_Pfi --------------------------
	.section	.text._Z11mmTiledVec4PKfS0_Pfi,"ax",@progbits
	.align	128
        .global         _Z11mmTiledVec4PKfS0_Pfi
        .type           _Z11mmTiledVec4PKfS0_Pfi,@function
        .size           _Z11mmTiledVec4PKfS0_Pfi,(.L_x_3 - _Z11mmTiledVec4PKfS0_Pfi)
        .other          _Z11mmTiledVec4PKfS0_Pfi,@"STO_CUDA_ENTRY STV_DEFAULT"
_Z11mmTiledVec4PKfS0_Pfi:
.text._Z11mmTiledVec4PKfS0_Pfi:
[----:B------:R-:W-:Y:S08]  /*0000*/  LDC R1, c[0x0][0x37c] ;  /* 0x0000df00ff017b82 */ /* 0x000ff00000000800 */
[----:B------:R-:W0:Y:S01]  /*0010*/  LDC R0, c[0x0][0x398] ;  /* 0x0000e600ff007b82 */ /* 0x000e220000000800 */
[----:B------:R-:W1:Y:S01]  /*0020*/  S2R R30, SR_CTAID.Y ;  /* 0x00000000001e7919 */ /* 0x000e620000002600 */
[----:B------:R-:W2:Y:S01]  /*0030*/  LDCU.64 UR8, c[0x0][0x358] ;  /* 0x00006b00ff0877ac */ /* 0x000ea20008000a00 */
[----:B------:R-:W-:Y:S01]  /*0040*/  HFMA2 R31, -RZ, RZ, 0, 0 ;  /* 0x00000000ff1f7431 */ /* 0x000fe200000001ff */
[----:B------:R-:W-:Y:S01]  /*0050*/  CS2R R32, SRZ ;  /* 0x0000000000207805 */ /* 0x000fe2000001ff00 */
[----:B------:R-:W1:Y:S01]  /*0060*/  S2R R21, SR_TID.Y ;  /* 0x0000000000157919 */ /* 0x000e620000002200 */
[----:B------:R-:W-:-:S02]  /*0070*/  MOV R34, RZ ;  /* 0x000000ff00227202 */ /* 0x000fc40000000f00 */
[----:B------:R-:W3:Y:S01]  /*0080*/  S2UR UR4, SR_CTAID.X ;  /* 0x00000000000479c3 */ /* 0x000ee20000002500 */
[----:B------:R-:W4:Y:S01]  /*0090*/  S2R R23, SR_TID.X ;  /* 0x0000000000177919 */ /* 0x000f220000002100 */
[----:B0-----:R-:W-:Y:S01]  /*00a0*/  ISETP.GE.AND P1, PT, R0, 0x10, PT ;  /* 0x000000100000780c */ /* 0x001fe20003f26270 */
[----:B---3--:R-:W-:Y:S01]  /*00b0*/  USHF.L.U32 UR4, UR4, 0x4, URZ ;  /* 0x0000000404047899 */ /* 0x008fe200080006ff */
[----:B-1----:R-:W-:-:S04]  /*00c0*/  LEA R30, R30, R21, 0x4 ;  /* 0x000000151e1e7211 */ /* 0x002fc800078e20ff */
[----:B------:R-:W-:Y:S02]  /*00d0*/  ISETP.GE.AND P0, PT, R30, R0, PT ;  /* 0x000000001e00720c */ /* 0x000fe40003f06270 */
[----:B----4-:R-:W-:-:S05]  /*00e0*/  SHF.L.U32 R29, R23, 0x2, RZ ;  /* 0x00000002171d7819 */ /* 0x010fca00000006ff */
[----:B--2---:R-:W-:Y:S06]  /*00f0*/  @!P1 BRA `(.L_x_0) ;  /* 0x0000000400d89947 */ /* 0x004fec0003800000 */
[----:B------:R-:W0:Y:S01]  /*0100*/  S2UR UR7, SR_CgaCtaId ;  /* 0x00000000000779c3 */ /* 0x000e220000008800 */
[----:B------:R-:W-:Y:S01]  /*0110*/  UMOV UR5, 0x400 ;  /* 0x0000040000057882 */ /* 0x000fe20000000000 */
[----:B------:R-:W-:Y:S01]  /*0120*/  SHF.R.S32.HI R3, RZ, 0x1f, R0 ;  /* 0x0000001fff037819 */ /* 0x000fe20000011400 */
[----:B------:R-:W-:Y:S01]  /*0130*/  UIADD3 UR6, UPT, UPT, UR5, 0x400, URZ ;  /* 0x0000040005067890 */ /* 0x000fe2000fffe0ff */
[-C--:B------:R-:W-:Y:S01]  /*0140*/  IMAD R4, R21, R0.reuse, UR4 ;  /* 0x0000000415047e24 */ /* 0x080fe2000f8e0200 */
[----:B------:R-:W-:Y:S01]  /*0150*/  MOV R34, RZ ;  /* 0x000000ff00227202 */ /* 0x000fe20000000f00 */
[-C--:B------:R-:W-:Y:S01]  /*0160*/  IMAD R2, R30, R0.reuse, R29 ;  /* 0x000000001e027224 */ /* 0x080fe200078e021d */
[----:B------:R-:W-:Y:S02]  /*0170*/  LEA.HI R3, R3, R0, RZ, 0x4 ;  /* 0x0000000003037211 */ /* 0x000fe400078f20ff */
[----:B------:R-:W-:Y:S02]  /*0180*/  CS2R R32, SRZ ;  /* 0x0000000000207805 */ /* 0x000fe4000001ff00 */
[----:B------:R-:W-:-:S02]  /*0190*/  MOV R31, RZ ;  /* 0x000000ff001f7202 */ /* 0x000fc40000000f00 */
[----:B------:R-:W-:Y:S02]  /*01a0*/  SHF.R.S32.HI R20, RZ, 0x4, R3 ;  /* 0x00000004ff147819 */ /* 0x000fe40000011403 */
[----:B------:R-:W-:Y:S02]  /*01b0*/  IADD3 R3, PT, PT, R29, R4, RZ ;  /* 0x000000041d037210 */ /* 0x000fe40007ffe0ff */
[----:B------:R-:W-:Y:S01]  /*01c0*/  IADD3 R20, PT, PT, -R20, RZ, RZ ;  /* 0x000000ff14147210 */ /* 0x000fe20007ffe1ff */
[----:B0-----:R-:W-:Y:S02]  /*01d0*/  ULEA UR5, UR7, UR5, 0x18 ;  /* 0x0000000507057291 */ /* 0x001fe4000f8ec0ff */
[----:B------:R-:W-:-:S04]  /*01e0*/  ULEA UR6, UR7, UR6, 0x18 ;  /* 0x0000000607067291 */ /* 0x000fc8000f8ec0ff */
[----:B------:R-:W-:Y:S02]  /*01f0*/  LEA R28, R21, UR5, 0x6 ;  /* 0x00000005151c7c11 */ /* 0x000fe4000f8e30ff */
[C---:B------:R-:W-:Y:S02]  /*0200*/  LEA R22, R23.reuse, UR6, 0x4 ;  /* 0x0000000617167c11 */ /* 0x040fe4000f8e20ff */
[----:B------:R-:W-:Y:S02]  /*0210*/  LEA R23, R23, R28, 0x4 ;  /* 0x0000001c17177211 */ /* 0x000fe400078e20ff */
[----:B------:R-:W-:-:S07]  /*0220*/  LEA R21, R21, R22, 0x6 ;  /* 0x0000001615157211 */ /* 0x000fce00078e30ff */
.L_x_1:
[----:B------:R-:W0:Y:S08]  /*0230*/  LDC.64 R12, c[0x0][0x380] ;  /* 0x0000e000ff0c7b82 */ /* 0x000e300000000a00 */
[----:B------:R-:W1:Y:S01]  /*0240*/  LDC.64 R24, c[0x0][0x388] ;  /* 0x0000e200ff187b82 */ /* 0x000e620000000a00 */
[----:B0-----:R-:W-:-:S06]  /*0250*/  IMAD.WIDE R12, R2, 0x4, R12 ;  /* 0x00000004020c7825 */ /* 0x001fcc00078e020c */
[----:B------:R-:W2:Y:S01]  /*0260*/  LDG.E.128.CONSTANT R12, desc[UR8][R12.64] ;  /* 0x000000080c0c7981 */ /* 0x000ea2000c1e9d00 */
[----:B-1----:R-:W-:-:S06]  /*0270*/  IMAD.WIDE R24, R3, 0x4, R24 ;  /* 0x0000000403187825 */ /* 0x002fcc00078e0218 */
[----:B------:R-:W3:Y:S04]  /*0280*/  LDG.E.128.CONSTANT R24, desc[UR8][R24.64] ;  /* 0x0000000818187981 */ /* 0x000ee8000c1e9d00 */
[----:B--2---:R-:W-:Y:S04]  /*0290*/  STS.128 [R23], R12 ;  /* 0x0000000c17007388 */ /* 0x004fe80000000c00 */
[----:B---3--:R-:W-:Y:S01]  /*02a0*/  STS.128 [R21], R24 ;  /* 0x0000001815007388 */ /* 0x008fe20000000c00 */
[----:B------:R-:W-:Y:S06]  /*02b0*/  BAR.SYNC.DEFER_BLOCKING 0x0 ;  /* 0x0000000000007b1d */ /* 0x000fec0000010000 */
[----:B------:R-:W-:Y:S04]  /*02c0*/  LDS.128 R16, [R28] ;  /* 0x000000001c107984 */ /* 0x000fe80000000c00 */
[----:B------:R-:W0:Y:S04]  /*02d0*/  LDS.128 R8, [R22] ;  /* 0x0000000016087984 */ /* 0x000e280000000c00 */
[----:B------:R-:W1:Y:S04]  /*02e0*/  LDS.128 R4, [R22+0x40] ;  /* 0x0000400016047984 */ /* 0x000e680000000c00 */
[----:B------:R-:W-:Y:S01]  /*02f0*/  LDS.128 R12, [R22+0xc0] ;  /* 0x0000c000160c7984 */ /* 0x000fe20000000c00 */
[C---:B0-----:R-:W-:Y:S01]  /*0300*/  FFMA R31, R16.reuse, R8, R31 ;  /* 0x00000008101f7223 */ /* 0x041fe2000000001f */
[C---:B------:R-:W-:Y:S01]  /*0310*/  FFMA R32, R16.reuse, R9, R32 ;  /* 0x0000000910207223 */ /* 0x040fe20000000020 */
[C---:B------:R-:W-:Y:S01]  /*0320*/  FFMA R33, R16.reuse, R10, R33 ;  /* 0x0000000a10217223 */ /* 0x040fe20000000021 */
[----:B------:R-:W-:-:S02]  /*0330*/  FFMA R16, R16, R11, R34 ;  /* 0x0000000b10107223 */ /* 0x000fc40000000022 */
[----:B------:R-:W0:Y:S01]  /*0340*/  LDS.128 R8, [R22+0x80] ;  /* 0x0000800016087984 */ /* 0x000e220000000c00 */
[-C--:B-1----:R-:W-:Y:S01]  /*0350*/  FFMA R31, R4, R17.reuse, R31 ;  /* 0x00000011041f7223 */ /* 0x082fe2000000001f */
[-C--:B------:R-:W-:Y:S01]  /*0360*/  FFMA R32, R5, R17.reuse, R32 ;  /* 0x0000001105207223 */ /* 0x080fe20000000020 */
[-C--:B------:R-:W-:Y:S01]  /*0370*/  FFMA R33, R6, R17.reuse, R33 ;  /* 0x0000001106217223 */ /* 0x080fe20000000021 */
[----:B------:R-:W-:Y:S02]  /*0380*/  FFMA R16, R7, R17, R16 ;  /* 0x0000001107107223 */ /* 0x000fe40000000010 */
[----:B------:R-:W-:Y:S01]  /*0390*/  LDS.128 R4, [R28+0x10] ;  /* 0x000010001c047984 */ /* 0x000fe20000000c00 */
[-C--:B0-----:R-:W-:Y:S01]  /*03a0*/  FFMA R25, R8, R18.reuse, R31 ;  /* 0x0000001208197223 */ /* 0x081fe2000000001f */
[-C--:B------:R-:W-:Y:S01]  /*03b0*/  FFMA R32, R9, R18.reuse, R32 ;  /* 0x0000001209207223 */ /* 0x080fe20000000020 */
[-C--:B------:R-:W-:Y:S01]  /*03c0*/  FFMA R17, R10, R18.reuse, R33 ;  /* 0x000000120a117223 */ /* 0x080fe20000000021 */
[----:B------:R-:W-:-:S02]  /*03d0*/  FFMA R18, R11, R18, R16 ;  /* 0x000000120b127223 */ /* 0x000fc40000000010 */
[----:B------:R-:W0:Y:S01]  /*03e0*/  LDS.128 R8, [R22+0x100] ;  /* 0x0001000016087984 */ /* 0x000e220000000c00 */
[-C--:B------:R-:W-:Y:S01]  /*03f0*/  FFMA R25, R12, R19.reuse, R25 ;  /* 0x000000130c197223 */ /* 0x080fe20000000019 */
[-C--:B------:R-:W-:Y:S01]  /*0400*/  FFMA R16, R13, R19.reuse, R32 ;  /* 0x000000130d107223 */ /* 0x080fe20000000020 */
[-C--:B------:R-:W-:Y:S01]  /*0410*/  FFMA R17, R14, R19.reuse, R17 ;  /* 0x000000130e117223 */ /* 0x080fe20000000011 */
[----:B------:R-:W-:Y:S02]  /*0420*/  FFMA R18, R15, R19, R18 ;  /* 0x000000130f127223 */ /* 0x000fe40000000012 */
[----:B------:R-:W1:Y:S01]  /*0430*/  LDS.128 R12, [R22+0x140] ;  /* 0x00014000160c7984 */ /* 0x000e620000000c00 */
[C---:B0-----:R-:W-:Y:S01]  /*0440*/  FFMA R25, R4.reuse, R8, R25 ;  /* 0x0000000804197223 */ /* 0x041fe20000000019 */
[C---:B------:R-:W-:Y:S01]  /*0450*/  FFMA R8, R4.reuse, R9, R16 ;  /* 0x0000000904087223 */ /* 0x040fe20000000010 */
[C---:B------:R-:W-:Y:S01]  /*0460*/  FFMA R9, R4.reuse, R10, R17 ;  /* 0x0000000a04097223 */ /* 0x040fe20000000011 */
[----:B------:R-:W-:-:S02]  /*0470*/  FFMA R4, R4, R11, R18 ;  /* 0x0000000b04047223 */ /* 0x000fc40000000012 */
[----:B------:R-:W0:Y:S01]  /*0480*/  LDS.128 R16, [R22+0x180] ;  /* 0x0001800016107984 */ /* 0x000e220000000c00 */
[-C--:B-1----:R-:W-:Y:S01]  /*0490*/  FFMA R25, R12, R5.reuse, R25 ;  /* 0x000000050c197223 */ /* 0x082fe20000000019 */
[-C--:B------:R-:W-:Y:S01]  /*04a0*/  FFMA R12, R13, R5.reuse, R8 ;  /* 0x000000050d0c7223 */ /* 0x080fe20000000008 */
[-C--:B------:R-:W-:Y:S02]  /*04b0*/  FFMA R27, R14, R5.reuse, R9 ;  /* 0x000000050e1b7223 */ /* 0x080fe40000000009 */
[----:B------:R-:W1:Y:S01]  /*04c0*/  LDS.128 R8, [R22+0x1c0] ;  /* 0x0001c00016087984 */ /* 0x000e620000000c00 */
[----:B------:R-:W-:Y:S01]  /*04d0*/  FFMA R4, R15, R5, R4 ;  /* 0x000000050f047223 */ /* 0x000fe20000000004 */
[-C--:B0-----:R-:W-:Y:S01]  /*04e0*/  FFMA R25, R16, R6.reuse, R25 ;  /* 0x0000000610197223 */ /* 0x081fe20000000019 */
[-C--:B------:R-:W-:Y:S01]  /*04f0*/  FFMA R12, R17, R6.reuse, R12 ;  /* 0x00000006110c7223 */ /* 0x080fe2000000000c */
[-C--:B------:R-:W-:Y:S01]  /*0500*/  FFMA R27, R18, R6.reuse, R27 ;  /* 0x00000006121b7223 */ /* 0x080fe2000000001b */
[----:B------:R-:W-:Y:S01]  /*0510*/  FFMA R6, R19, R6, R4 ;  /* 0x0000000613067223 */ /* 0x000fe20000000004 */
[-C--:B-1----:R-:W-:Y:S01]  /*0520*/  FFMA R25, R8, R7.reuse, R25 ;  /* 0x0000000708197223 */ /* 0x082fe20000000019 */
[-C--:B------:R-:W-:Y:S01]  /*0530*/  FFMA R8, R9, R7.reuse, R12 ;  /* 0x0000000709087223 */ /* 0x080fe2000000000c */
[----:B------:R-:W-:Y:S04]  /*0540*/  LDS.128 R16, [R22+0x200] ;  /* 0x0002000016107984 */ /* 0x000fe80000000c00 */
[----:B------:R-:W0:Y:S01]  /*0550*/  LDS.128 R12, [R28+0x20] ;  /* 0x000020001c0c7984 */ /* 0x000e220000000c00 */
[-C--:B------:R-:W-:Y:S01]  /*0560*/  FFMA R27, R10, R7.reuse, R27 ;  /* 0x000000070a1b7223 */ /* 0x080fe2000000001b */
[----:B------:R-:W-:-:S02]  /*0570*/  FFMA R10, R11, R7, R6 ;  /* 0x000000070b0a7223 */ /* 0x000fc40000000006 */
[----:B------:R-:W1:Y:S01]  /*0580*/  LDS.128 R4, [R22+0x240] ;  /* 0x0002400016047984 */ /* 0x000e620000000c00 */
[C---:B0-----:R-:W-:Y:S01]  /*0590*/  FFMA R9, R12.reuse, R16, R25 ;  /* 0x000000100c097223 */ /* 0x041fe20000000019 */
[C---:B------:R-:W-:Y:S01]  /*05a0*/  FFMA R8, R12.reuse, R17, R8 ;  /* 0x000000110c087223 */ /* 0x040fe20000000008 */
[C---:B------:R-:W-:Y:S01]  /*05b0*/  FFMA R27, R12.reuse, R18, R27 ;  /* 0x000000120c1b7223 */ /* 0x040fe2000000001b */
[----:B------:R-:W-:Y:S02]  /*05c0*/  FFMA R12, R12, R19, R10 ;  /* 0x000000130c0c7223 */ /* 0x000fe4000000000a */
[----:B------:R-:W0:Y:S01]  /*05d0*/  LDS.128 R16, [R22+0x280] ;  /* 0x0002800016107984 */ /* 0x000e220000000c00 */
[-C--:B-1----:R-:W-:Y:S01]  /*05e0*/  FFMA R25, R4, R13.reuse, R9 ;  /* 0x0000000d04197223 */ /* 0x082fe20000000009 */
[-C--:B------:R-:W-:Y:S02]  /*05f0*/  FFMA R4, R5, R13.reuse, R8 ;  /* 0x0000000d05047223 */ /* 0x080fe40000000008 */
[----:B------:R-:W1:Y:S01]  /*0600*/  LDS.128 R8, [R22+0x2c0] ;  /* 0x0002c00016087984 */ /* 0x000e620000000c00 */
[-C--:B------:R-:W-:Y:S01]  /*0610*/  FFMA R27, R6, R13.reuse, R27 ;  /* 0x0000000d061b7223 */ /* 0x080fe2000000001b */
[----:B------:R-:W-:Y:S01]  /*0620*/  FFMA R6, R7, R13, R12 ;  /* 0x0000000d07067223 */ /* 0x000fe2000000000c */
[-C--:B0-----:R-:W-:Y:S01]  /*0630*/  FFMA R13, R16, R14.reuse, R25 ;  /* 0x0000000e100d7223 */ /* 0x081fe20000000019 */
[-C--:B------:R-:W-:Y:S01]  /*0640*/  FFMA R12, R17, R14.reuse, R4 ;  /* 0x0000000e110c7223 */ /* 0x080fe20000000004 */
[-C--:B------:R-:W-:Y:S01]  /*0650*/  FFMA R25, R18, R14.reuse, R27 ;  /* 0x0000000e12197223 */ /* 0x080fe2000000001b */
[----:B------:R-:W-:-:S02]  /*0660*/  FFMA R14, R19, R14, R6 ;  /* 0x0000000e130e7223 */ /* 0x000fc40000000006 */
[----:B------:R-:W-:Y:S04]  /*0670*/  LDS.128 R4, [R28+0x30] ;  /* 0x000030001c047984 */ /* 0x000fe80000000c00 */
[----:B------:R-:W0:Y:S01]  /*0680*/  LDS.128 R16, [R22+0x300] ;  /* 0x0003000016107984 */ /* 0x000e220000000c00 */
[-C--:B-1----:R-:W-:Y:S01]  /*0690*/  FFMA R13, R8, R15.reuse, R13 ;  /* 0x0000000f080d7223 */ /* 0x082fe2000000000d */
[-C--:B------:R-:W-:Y:S01]  /*06a0*/  FFMA R12, R9, R15.reuse, R12 ;  /* 0x0000000f090c7223 */ /* 0x080fe2000000000c */
[-C--:B------:R-:W-:Y:S01]  /*06b0*/  FFMA R27, R10, R15.reuse, R25 ;  /* 0x0000000f0a1b7223 */ /* 0x080fe20000000019 */
[----:B------:R-:W-:Y:S02]  /*06c0*/  FFMA R14, R11, R15, R14 ;  /* 0x0000000f0b0e7223 */ /* 0x000fe4000000000e */
[----:B------:R-:W1:Y:S01]  /*06d0*/  LDS.128 R8, [R22+0x340] ;  /* 0x0003400016087984 */ /* 0x000e620000000c00 */
[----:B------:R-:W-:Y:S01]  /*06e0*/  IADD3 R20, PT, PT, R20, 0x1, RZ ;  /* 0x0000000114147810 */ /* 0x000fe20007ffe0ff */
[C---:B0-----:R-:W-:Y:S01]  /*06f0*/  FFMA R25, R4.reuse, R16, R13 ;  /* 0x0000001004197223 */ /* 0x041fe2000000000d */
[C---:B------:R-:W-:Y:S01]  /*0700*/  FFMA R16, R4.reuse, R17, R12 ;  /* 0x0000001104107223 */ /* 0x040fe2000000000c */
[C---:B------:R-:W-:Y:S01]  /*0710*/  FFMA R27, R4.reuse, R18, R27 ;  /* 0x00000012041b7223 */ /* 0x040fe2000000001b */
[----:B------:R-:W-:-:S02]  /*0720*/  FFMA R4, R4, R19, R14 ;  /* 0x0000001304047223 */ /* 0x000fc4000000000e */
[----:B------:R-:W0:Y:S01]  /*0730*/  LDS.128 R12, [R22+0x380] ;  /* 0x00038000160c7984 */ /* 0x000e220000000c00 */
[-C--:B-1----:R-:W-:Y:S01]  /*0740*/  FFMA R25, R8, R5.reuse, R25 ;  /* 0x0000000508197223 */ /* 0x082fe20000000019 */
[-C--:B------:R-:W-:Y:S02]  /*0750*/  FFMA R8, R9, R5.reuse, R16 ;  /* 0x0000000509087223 */ /* 0x080fe40000000010 */
[----:B------:R-:W1:Y:S01]  /*0760*/  LDS.128 R16, [R22+0x3c0] ;  /* 0x0003c00016107984 */ /* 0x000e620000000c00 */
[----:B------:R-:W-:Y:S01]  /*0770*/  BAR.SYNC.DEFER_BLOCKING 0x0 ;  /* 0x0000000000007b1d */ /* 0x000fe20000010000 */
[----:B------:R-:W-:Y:S01]  /*0780*/  ISETP.NE.AND P1, PT, R20, RZ, PT ;  /* 0x000000ff1400720c */ /* 0x000fe20003f25270 */
[-C--:B------:R-:W-:Y:S01]  /*0790*/  FFMA R27, R10, R5.reuse, R27 ;  /* 0x000000050a1b7223 */ /* 0x080fe2000000001b */
[----:B------:R-:W-:Y:S01]  /*07a0*/  FFMA R4, R11, R5, R4 ;  /* 0x000000050b047223 */ /* 0x000fe20000000004 */
[----:B------:R-:W-:Y:S02]  /*07b0*/  IADD3 R2, PT, PT, R2, 0x10, RZ ;  /* 0x0000001002027810 */ /* 0x000fe40007ffe0ff */
[----:B------:R-:W-:Y:S01]  /*07c0*/  LEA R3, R0, R3, 0x4 ;  /* 0x0000000300037211 */ /* 0x000fe200078e20ff */
[-C--:B0-----:R-:W-:Y:S01]  /*07d0*/  FFMA R25, R12, R6.reuse, R25 ;  /* 0x000000060c197223 */ /* 0x081fe20000000019 */
[-C--:B------:R-:W-:Y:S01]  /*07e0*/  FFMA R8, R13, R6.reuse, R8 ;  /* 0x000000060d087223 */ /* 0x080fe20000000008 */
[-C--:B------:R-:W-:Y:S01]  /*07f0*/  FFMA R27, R14, R6.reuse, R27 ;  /* 0x000000060e1b7223 */ /* 0x080fe2000000001b */
[----:B------:R-:W-:Y:S01]  /*0800*/  FFMA R4, R15, R6, R4 ;  /* 0x000000060f047223 */ /* 0x000fe20000000004 */
[-C--:B-1----:R-:W-:Y:S01]  /*0810*/  FFMA R31, R16, R7.reuse, R25 ;  /* 0x00000007101f7223 */ /* 0x082fe20000000019 */
[-C--:B------:R-:W-:Y:S01]  /*0820*/  FFMA R32, R17, R7.reuse, R8 ;  /* 0x0000000711207223 */ /* 0x080fe20000000008 */
[-C--:B------:R-:W-:Y:S01]  /*0830*/  FFMA R33, R18, R7.reuse, R27 ;  /* 0x0000000712217223 */ /* 0x080fe2000000001b */
[----:B------:R-:W-:Y:S01]  /*0840*/  FFMA R34, R19, R7, R4 ;  /* 0x0000000713227223 */ /* 0x000fe20000000004 */
[----:B------:R-:W-:Y:S06]  /*0850*/  @P1 BRA `(.L_x_1) ;  /* 0xfffffff800741947 */ /* 0x000fec000383ffff */
.L_x_0:
[----:B------:R-:W-:Y:S05]  /*0860*/  @P0 EXIT ;  /* 0x000000000000094d */ /* 0x000fea0003800000 */
[----:B------:R-:W0:Y:S01]  /*0870*/  LDC.64 R2, c[0x0][0x390] ;  /* 0x0000e400ff027b82 */ /* 0x000e220000000a00 */
[----:B------:R-:W-:-:S05]  /*0880*/  IADD3 R29, PT, PT, R29, UR4, RZ ;  /* 0x000000041d1d7c10 */ /* 0x000fca000fffe0ff */
[----:B------:R-:W-:-:S04]  /*0890*/  IMAD R29, R30, R0, R29 ;  /* 0x000000001e1d7224 */ /* 0x000fc800078e021d */
[----:B0-----:R-:W-:-:S05]  /*08a0*/  IMAD.WIDE R2, R29, 0x4, R2 ;  /* 0x000000041d027825 */ /* 0x001fca00078e0202 */
[----:B------:R-:W-:Y:S04]  /*08b0*/  STG.E desc[UR8][R2.64], R31 ;  /* 0x0000001f02007986 */ /* 0x000fe8000c101908 */
[----:B------:R-:W-:Y:S04]  /*08c0*/  STG.E desc[UR8][R2.64+0x4], R32 ;  /* 0x0000042002007986 */ /* 0x000fe8000c101908 */
[----:B------:R-:W-:Y:S04]  /*08d0*/  STG.E desc[UR8][R2.64+0x8], R33 ;  /* 0x0000082102007986 */ /* 0x000fe8000c101908 */
[----:B------:R-:W-:Y:S01]  /*08e0*/  STG.E desc[UR8][R2.64+0xc], R34 ;  /* 0x00000c2202007986 */ /* 0x000fe2000c101908 */
[----:B------:R-:W-:Y:S05]  /*08f0*/  EXIT ;  /* 0x000000000000794d */ /* 0x000fea0003800000 */
.L_x_2:
[----:B------:R-:W-:-:S00]  /*0900*/  BRA `(.L_x_2) ;  /* 0xfffffffc00fc7947 */ /* 0x000fc0000383ffff */
[----:B------:R-:W-:-:S00]  /*0910*/  NOP ;  /* 0x0000000000007918 */ /* 0x000fc00000000000 */
        /* <DEDUP_REMOVED lines=14> */
.L_x_3:


//--------------------- .nv.shared._Z11mmTiledVec4PKfS0_Pfi --------------------------
	.section	.nv.shared._Z11mmTiledVec4PKfS0_Pfi,"aw",@nobits
	.sectionflags	@""
	.align	4
.nv.shared._Z11mmTiledVec4PKfS0_Pfi:
	.zero		3072


//--------------------- .nv.shared.reserved.0     --------------------------
	.section	.nv.shared.reserved.0,"aw",@nobits
	.weak		__nv_reservedSMEM_offset_0_alias
	.size		__nv_reservedSMEM_offset_0_alias, 0, 64
	.other		__nv_reservedSMEM_offset_0_alias,@"STO_CUDA_RESERVED_SHARED STV_DEFAULT"
__nv_reservedSMEM_offset_0_alias:
	.zero		0
	.zero		64


//--------------------- .nv.constant0._Z11mmTiledVec4PKfS0_Pfi --------------------------
	.section	.nv.constant0._Z11mmTiledVec4PKfS0_Pfi,"a",@progbits
	.sectionflags	@""
	.align	4
.nv.constant0._Z11mmTiledVec4PKfS0_Pfi:
	.zero		924


//--------------------- SYMBOLS --------------------------

	.type		.nv.reservedSmem.offset0,@object
	.size		.nv.reservedSmem.offset0,0x4
	.type		.nv.reservedSmem.cap,@object
	.size		.nv.reservedSmem.cap,0x4
